//
// Generated by NVIDIA NVVM Compiler
//
// Compiler Build ID: CL-36424714
// Cuda compilation tools, release 13.0, V13.0.88
// Based on NVVM 20.0.0
//

.version 9.0
.target sm_100
.address_size 64

	// .globl	_Z18parallelMultKernelPKdS0_Pd

.visible .entry _Z18parallelMultKernelPKdS0_Pd(
	.param .u64 .ptr .align 1 _Z18parallelMultKernelPKdS0_Pd_param_0,
	.param .u64 .ptr .align 1 _Z18parallelMultKernelPKdS0_Pd_param_1,
	.param .u64 .ptr .align 1 _Z18parallelMultKernelPKdS0_Pd_param_2
)
{
	.reg .pred 	%p<2>;
	.reg .b32 	%r<5>;
	.reg .b64 	%rd<11>;
	.reg .b64 	%fd<4>;

	ld.param.u64 	%rd1, [_Z18parallelMultKernelPKdS0_Pd_param_0];
	ld.param.u64 	%rd2, [_Z18parallelMultKernelPKdS0_Pd_param_1];
	ld.param.u64 	%rd3, [_Z18parallelMultKernelPKdS0_Pd_param_2];
	mov.u32 	%r2, %ctaid.x;
	mov.u32 	%r3, %ntid.x;
	mov.u32 	%r4, %tid.x;
	mad.lo.s32 	%r1, %r2, %r3, %r4;
	setp.gt.s32 	%p1, %r1, 4095;
	@%p1 bra 	$L__BB0_2;
	cvta.to.global.u64 	%rd4, %rd1;
	cvta.to.global.u64 	%rd5, %rd2;
	cvta.to.global.u64 	%rd6, %rd3;
	mul.wide.s32 	%rd7, %r1, 8;
	add.s64 	%rd8, %rd4, %rd7;
	ld.global.f64 	%fd1, [%rd8];
	add.s64 	%rd9, %rd5, %rd7;
	ld.global.f64 	%fd2, [%rd9];
	mul.f64 	%fd3, %fd1, %fd2;
	add.s64 	%rd10, %rd6, %rd7;
	st.global.f64 	[%rd10], %fd3;
$L__BB0_2:
	ret;

}


// ===== COMPILED SASS (sm_100) =====

	.target	sm_100

	.elftype	@"ET_EXEC"


//--------------------- .note.nv.tkinfo           --------------------------
	.section	.note.nv.tkinfo,"",@"SHT_NOTE"
	.sectionflags	@"SHF_NOTE_NV_TKINFO"
	.tkinfo
        /*0018*/ 	.word	0x00000002
        /*0030*/ 	.string	""
        /*0030*/ 	.string	"ptxas"
        /*0030*/ 	.string	"Cuda compilation tools, release 13.0, V13.0.88"
        /*0030*/ 	.string	"Build cuda_13.0.r13.0/compiler.36424714_0"
        /*0030*/ 	.string	"-arch sm_100 -m 64 "



//--------------------- .note.nv.cuinfo           --------------------------
	.section	.note.nv.cuinfo,"",@"SHT_NOTE"
	.sectionflags	@"SHF_NOTE_NV_CUINFO"
        /*0018*/ 	.short	0x0002
        /*001a*/ 	.short	0x0064
        /*001c*/ 	.short	0x0082
	.zero		2


//--------------------- .nv.info                  --------------------------
	.section	.nv.info,"",@"SHT_CUDA_INFO"
	.align	4


	//----- nvinfo : EIATTR_REGCOUNT
	.align		4
        /*0000*/ 	.byte	0x04, 0x2f
        /*0002*/ 	.short	(.L_1 - .L_0)
	.align		4
.L_0:
        /*0004*/ 	.word	index@(_Z18parallelMultKernelPKdS0_Pd)
        /*0008*/ 	.word	0x0000000e


	//----- nvinfo : EIATTR_FRAME_SIZE
	.align		4
.L_1:
        /*000c*/ 	.byte	0x04, 0x11
        /*000e*/ 	.short	(.L_3 - .L_2)
	.align		4
.L_2:
        /*0010*/ 	.word	index@(_Z18parallelMultKernelPKdS0_Pd)
        /*0014*/ 	.word	0x00000000


	//----- nvinfo : EIATTR_MIN_STACK_SIZE
	.align		4
.L_3:
        /*0018*/ 	.byte	0x04, 0x12
        /*001a*/ 	.short	(.L_5 - .L_4)
	.align		4
.L_4:
        /*001c*/ 	.word	index@(_Z18parallelMultKernelPKdS0_Pd)
        /*0020*/ 	.word	0x00000000
.L_5:


//--------------------- .nv.compat                --------------------------
	.section	.nv.compat,"",@"SHT_CUDA_COMPAT_INFO"
	.align	4
        /*0000*/ 	.byte	0x02, 0x09, 0x00, 0x00, 0x02, 0x02, 0x01, 0x00, 0x02, 0x05, 0x05, 0x00, 0x03, 0x07, 0x01, 0x01
        /*0010*/ 	.byte	0x02, 0x03, 0x00, 0x00, 0x02, 0x06, 0x01, 0x00, 0x04, 0x0b, 0x08, 0x00, 0x01, 0x00, 0x00, 0x00
        /*0020*/ 	.byte	0x00, 0x00, 0x00, 0x00


//--------------------- .nv.info._Z18parallelMultKernelPKdS0_Pd --------------------------
	.section	.nv.info._Z18parallelMultKernelPKdS0_Pd,"",@"SHT_CUDA_INFO"
	.sectionflags	@""
	.align	4


	//----- nvinfo : EIATTR_CUDA_API_VERSION
	.align		4
        /*0000*/ 	.byte	0x04, 0x37
        /*0002*/ 	.short	(.L_7 - .L_6)
.L_6:
        /*0004*/ 	.word	0x00000082


	//----- nvinfo : EIATTR_KPARAM_INFO
	.align		4
.L_7:
        /*0008*/ 	.byte	0x04, 0x17
        /*000a*/ 	.short	(.L_9 - .L_8)
.L_8:
        /*000c*/ 	.word	0x00000000
        /*0010*/ 	.short	0x0002
        /*0012*/ 	.short	0x0010
        /*0014*/ 	.byte	0x00, 0xf5, 0x21, 0x00


	//----- nvinfo : EIATTR_KPARAM_INFO
	.align		4
.L_9:
        /*0018*/ 	.byte	0x04, 0x17
        /*001a*/ 	.short	(.L_11 - .L_10)
.L_10:
        /*001c*/ 	.word	0x00000000
        /*0020*/ 	.short	0x0001
        /*0022*/ 	.short	0x0008
        /*0024*/ 	.byte	0x00, 0xf5, 0x21, 0x00


	//----- nvinfo : EIATTR_KPARAM_INFO
	.align		4
.L_11:
        /*0028*/ 	.byte	0x04, 0x17
        /*002a*/ 	.short	(.L_13 - .L_12)
.L_12:
        /*002c*/ 	.word	0x00000000
        /*0030*/ 	.short	0x0000
        /*0032*/ 	.short	0x0000
        /*0034*/ 	.byte	0x00, 0xf5, 0x21, 0x00


	//----- nvinfo : EIATTR_SPARSE_MMA_MASK
	.align		4
.L_13:
        /*0038*/ 	.byte	0x03, 0x50
        /*003a*/ 	.short	0x0000


	//----- nvinfo : EIATTR_MAXREG_COUNT
	.align		4
        /*003c*/ 	.byte	0x03, 0x1b
        /*003e*/ 	.short	0x00ff


	//----- nvinfo : EIATTR_MERCURY_ISA_VERSION
	.align		4
        /*0040*/ 	.byte	0x03, 0x5f
        /*0042*/ 	.short	0x0101


	//----- nvinfo : EIATTR_VRC_CTA_INIT_COUNT
	.align		4
        /*0044*/ 	.byte	0x02, 0x4a
	.zero		1
	.zero		1


	//----- nvinfo : EIATTR_EXIT_INSTR_OFFSETS
	.align		4
        /*0048*/ 	.byte	0x04, 0x1c
        /*004a*/ 	.short	(.L_15 - .L_14)


	//   ....[0]....
.L_14:
        /*004c*/ 	.word	0x00000060


	//   ....[1]....
        /*0050*/ 	.word	0x00000120


	//----- nvinfo : EIATTR_CBANK_PARAM_SIZE
	.align		4
.L_15:
        /*0054*/ 	.byte	0x03, 0x19
        /*0056*/ 	.short	0x0018


	//----- nvinfo : EIATTR_PARAM_CBANK
	.align		4
        /*0058*/ 	.byte	0x04, 0x0a
        /*005a*/ 	.short	(.L_17 - .L_16)
	.align		4
.L_16:
        /*005c*/ 	.word	index@(.nv.constant0._Z18parallelMultKernelPKdS0_Pd)
        /*0060*/ 	.short	0x0380
        /*0062*/ 	.short	0x0018


	//----- nvinfo : EIATTR_SW_WAR
	.align		4
.L_17:
        /*0064*/ 	.byte	0x04, 0x36
        /*0066*/ 	.short	(.L_19 - .L_18)
.L_18:
        /*0068*/ 	.word	0x00000008
.L_19:


//--------------------- .nv.callgraph             --------------------------
	.section	.nv.callgraph,"",@"SHT_CUDA_CALLGRAPH"
	.align	4
	.sectionentsize	8
	.align		4
        /*0000*/ 	.word	0x00000000
	.align		4
        /*0004*/ 	.word	0xffffffff
	.align		4
        /*0008*/ 	.word	0x00000000
	.align		4
        /*000c*/ 	.word	0xfffffffe
	.align		4
        /*0010*/ 	.word	0x00000000
	.align		4
        /*0014*/ 	.word	0xfffffffd
	.align		4
        /*0018*/ 	.word	0x00000000
	.align		4
        /*001c*/ 	.word	0xfffffffc


//--------------------- .text._Z18parallelMultKernelPKdS0_Pd --------------------------
	.section	.text._Z18parallelMultKernelPKdS0_Pd,"ax",@progbits
	.align	128
        .global         _Z18parallelMultKernelPKdS0_Pd
        .type           _Z18parallelMultKernelPKdS0_Pd,@function
        .size           _Z18parallelMultKernelPKdS0_Pd,(.L_x_1 - _Z18parallelMultKernelPKdS0_Pd)
        .other          _Z18parallelMultKernelPKdS0_Pd,@"STO_CUDA_ENTRY STV_DEFAULT"
_Z18parallelMultKernelPKdS0_Pd:
.text._Z18parallelMultKernelPKdS0_Pd:
[----:B------:R-:W-:Y:S01]  /*0000*/  LDC R1, c[0x0][0x37c] ;  /* 0x0000df00ff017b82 */ /* 0x000fe20000000800 */
[----:B------:R-:W0:Y:S07]  /*0010*/  S2R R0, SR_TID.X ;  /* 0x0000000000007919 */ /* 0x000e2e0000002100 */
[----:B------:R-:W0:Y:S08]  /*0020*/  S2UR UR4, SR_CTAID.X ;  /* 0x00000000000479c3 */ /* 0x000e300000002500 */
[----:B------:R-:W0:Y:S02]  /*0030*/  LDC R11, c[0x0][0x360] ;  /* 0x0000d800ff0b7b82 */ /* 0x000e240000000800 */
[----:B0-----:R-:W-:-:S05]  /*0040*/  IMAD R11, R11, UR4, R0 ;  /* 0x000000040b0b7c24 */ /* 0x001fca000f8e0200 */
[----:B------:R-:W-:-:S13]  /*0050*/  ISETP.GT.AND P0, PT, R11, 0xfff, PT ;  /* 0x00000fff0b00780c */ /* 0x000fda0003f04270 */
[----:B------:R-:W-:Y:S05]  /*0060*/  @P0 EXIT ;  /* 0x000000000000094d */ /* 0x000fea0003800000 */
[----:B------:R-:W0:Y:S01]  /*0070*/  LDC.64 R2, c[0x0][0x380] ;  /* 0x0000e000ff027b82 */ /* 0x000e220000000a00 */
[----:B------:R-:W1:Y:S07]  /*0080*/  LDCU.64 UR4, c[0x0][0x358] ;  /* 0x00006b00ff0477ac */ /* 0x000e6e0008000a00 */
[----:B------:R-:W2:Y:S08]  /*0090*/  LDC.64 R4, c[0x0][0x388] ;  /* 0x0000e200ff047b82 */ /* 0x000eb00000000a00 */
[----:B------:R-:W3:Y:S01]  /*00a0*/  LDC.64 R8, c[0x0][0x390] ;  /* 0x0000e400ff087b82 */ /* 0x000ee20000000a00 */
[----:B0-----:R-:W-:-:S06]  /*00b0*/  IMAD.WIDE R2, R11, 0x8, R2 ;  /* 0x000000080b027825 */ /* 0x001fcc00078e0202 */
[----:B-1----:R-:W4:Y:S01]  /*00c0*/  LDG.E.64 R2, desc[UR4][R2.64] ;  /* 0x0000000402027981 */ /* 0x002f22000c1e1b00 */
[----:B--2---:R-:W-:-:S06]  /*00d0*/  IMAD.WIDE R4, R11, 0x8, R4 ;  /* 0x000000080b047825 */ /* 0x004fcc00078e0204 */
[----:B------:R-:W4:Y:S01]  /*00e0*/  LDG.E.64 R4, desc[UR4][R4.64] ;  /* 0x0000000404047981 */ /* 0x000f22000c1e1b00 */
[----:B---3--:R-:W-:Y:S01]  /*00f0*/  IMAD.WIDE R8, R11, 0x8, R8 ;  /* 0x000000080b087825 */ /* 0x008fe200078e0208 */
[----:B----4-:R-:W-:-:S07]  /*0100*/  DMUL R6, R2, R4 ;  /* 0x0000000402067228 */ /* 0x010fce0000000000 */
[----:B------:R-:W-:Y:S01]  /*0110*/  STG.E.64 desc[UR4][R8.64], R6 ;  /* 0x0000000608007986 */ /* 0x000fe2000c101b04 */
[----:B------:R-:W-:Y:S05]  /*0120*/  EXIT ;  /* 0x000000000000794d */ /* 0x000fea0003800000 */
.L_x_0:
[----:B------:R-:W-:-:S00]  /*0130*/  BRA `(.L_x_0) ;  /* 0xfffffffc00fc7947 */ /* 0x000fc0000383ffff */
[----:B------:R-:W-:-:S00]  /*0140*/  NOP ;  /* 0x0000000000007918 */ /* 0x000fc00000000000 */
        /* <DEDUP_REMOVED lines=11> */
.L_x_1:


//--------------------- .nv.shared.reserved.0     --------------------------
	.section	.nv.shared.reserved.0,"aw",@nobits
	.weak		__nv_reservedSMEM_offset_0_alias
	.size		__nv_reservedSMEM_offset_0_alias, 0, 64
	.other		__nv_reservedSMEM_offset_0_alias,@"STO_CUDA_RESERVED_SHARED STV_DEFAULT"
__nv_reservedSMEM_offset_0_alias:
	.zero		0
	.zero		64


//--------------------- .nv.constant0._Z18parallelMultKernelPKdS0_Pd --------------------------
	.section	.nv.constant0._Z18parallelMultKernelPKdS0_Pd,"a",@progbits
	.sectionflags	@""
	.align	4
.nv.constant0._Z18parallelMultKernelPKdS0_Pd:
	.zero		920


//--------------------- SYMBOLS --------------------------

	.type		.nv.reservedSmem.offset0,@object
	.size		.nv.reservedSmem.offset0,0x4
